//
// Generated by NVIDIA NVVM Compiler
//
// Compiler Build ID: CL-36424714
// Cuda compilation tools, release 13.0, V13.0.88
// Based on NVVM 20.0.0
//

.version 9.0
.target sm_100
.address_size 64

	// .globl	_Z15matrixAddKernelPKfS0_Pfii

.visible .entry _Z15matrixAddKernelPKfS0_Pfii(
	.param .u64 .ptr .align 1 _Z15matrixAddKernelPKfS0_Pfii_param_0,
	.param .u64 .ptr .align 1 _Z15matrixAddKernelPKfS0_Pfii_param_1,
	.param .u64 .ptr .align 1 _Z15matrixAddKernelPKfS0_Pfii_param_2,
	.param .u32 _Z15matrixAddKernelPKfS0_Pfii_param_3,
	.param .u32 _Z15matrixAddKernelPKfS0_Pfii_param_4
)
{
	.reg .pred 	%p<10>;
	.reg .b32 	%r<37>;
	.reg .b32 	%f<22>;
	.reg .b64 	%rd<32>;

	ld.param.u64 	%rd11, [_Z15matrixAddKernelPKfS0_Pfii_param_0];
	ld.param.u64 	%rd12, [_Z15matrixAddKernelPKfS0_Pfii_param_1];
	ld.param.u64 	%rd13, [_Z15matrixAddKernelPKfS0_Pfii_param_2];
	ld.param.u32 	%r19, [_Z15matrixAddKernelPKfS0_Pfii_param_3];
	ld.param.u32 	%r20, [_Z15matrixAddKernelPKfS0_Pfii_param_4];
	cvta.to.global.u64 	%rd1, %rd13;
	cvta.to.global.u64 	%rd2, %rd12;
	cvta.to.global.u64 	%rd3, %rd11;
	mov.u32 	%r21, %ctaid.x;
	mov.u32 	%r22, %ntid.x;
	mov.u32 	%r23, %tid.x;
	mad.lo.s32 	%r1, %r21, %r22, %r23;
	mov.u32 	%r24, %ctaid.y;
	mov.u32 	%r2, %ntid.y;
	mov.u32 	%r25, %tid.y;
	mad.lo.s32 	%r34, %r24, %r2, %r25;
	mov.u32 	%r26, %nctaid.x;
	mul.lo.s32 	%r4, %r26, %r22;
	setp.ge.s32 	%p1, %r34, %r19;
	@%p1 bra 	$L__BB0_10;
	add.s32 	%r5, %r1, %r4;
	max.s32 	%r27, %r20, %r5;
	setp.lt.s32 	%p2, %r5, %r20;
	selp.u32 	%r6, 1, 0, %p2;
	add.s32 	%r28, %r5, %r6;
	sub.s32 	%r7, %r27, %r28;
	add.s32 	%r8, %r5, %r4;
	add.s32 	%r9, %r8, %r4;
	mov.u32 	%r29, %nctaid.y;
	mul.lo.s32 	%r10, %r29, %r2;
	div.u32 	%r30, %r7, %r4;
	add.s32 	%r13, %r30, %r6;
	mul.wide.s32 	%rd22, %r4, 4;
$L__BB0_2:
	setp.ge.s32 	%p3, %r1, %r20;
	mul.lo.s32 	%r12, %r34, %r20;
	@%p3 bra 	$L__BB0_9;
	and.b32  	%r14, %r13, 3;
	setp.eq.s32 	%p4, %r14, 3;
	mov.u32 	%r35, %r1;
	@%p4 bra 	$L__BB0_7;
	add.s32 	%r31, %r1, %r12;
	mul.wide.s32 	%rd14, %r31, 4;
	add.s64 	%rd4, %rd3, %rd14;
	ld.global.f32 	%f1, [%rd4];
	add.s64 	%rd5, %rd2, %rd14;
	ld.global.f32 	%f2, [%rd5];
	add.f32 	%f3, %f1, %f2;
	add.s64 	%rd6, %rd1, %rd14;
	st.global.f32 	[%rd6], %f3;
	setp.eq.s32 	%p5, %r14, 0;
	mov.u32 	%r35, %r5;
	@%p5 bra 	$L__BB0_7;
	add.s64 	%rd8, %rd4, %rd22;
	ld.global.f32 	%f4, [%rd8];
	add.s64 	%rd9, %rd5, %rd22;
	ld.global.f32 	%f5, [%rd9];
	add.f32 	%f6, %f4, %f5;
	add.s64 	%rd10, %rd6, %rd22;
	st.global.f32 	[%rd10], %f6;
	setp.eq.s32 	%p6, %r14, 1;
	mov.u32 	%r35, %r8;
	@%p6 bra 	$L__BB0_7;
	add.s64 	%rd15, %rd8, %rd22;
	ld.global.f32 	%f7, [%rd15];
	add.s64 	%rd16, %rd9, %rd22;
	ld.global.f32 	%f8, [%rd16];
	add.f32 	%f9, %f7, %f8;
	add.s64 	%rd17, %rd10, %rd22;
	st.global.f32 	[%rd17], %f9;
	mov.u32 	%r35, %r9;
$L__BB0_7:
	setp.lt.u32 	%p7, %r13, 3;
	@%p7 bra 	$L__BB0_9;
$L__BB0_8:
	add.s32 	%r32, %r35, %r12;
	mul.wide.s32 	%rd18, %r32, 4;
	add.s64 	%rd19, %rd3, %rd18;
	ld.global.f32 	%f10, [%rd19];
	add.s64 	%rd20, %rd2, %rd18;
	ld.global.f32 	%f11, [%rd20];
	add.f32 	%f12, %f10, %f11;
	add.s64 	%rd21, %rd1, %rd18;
	st.global.f32 	[%rd21], %f12;
	add.s64 	%rd23, %rd19, %rd22;
	ld.global.f32 	%f13, [%rd23];
	add.s64 	%rd24, %rd20, %rd22;
	ld.global.f32 	%f14, [%rd24];
	add.f32 	%f15, %f13, %f14;
	add.s64 	%rd25, %rd21, %rd22;
	st.global.f32 	[%rd25], %f15;
	add.s64 	%rd26, %rd23, %rd22;
	ld.global.f32 	%f16, [%rd26];
	add.s64 	%rd27, %rd24, %rd22;
	ld.global.f32 	%f17, [%rd27];
	add.f32 	%f18, %f16, %f17;
	add.s64 	%rd28, %rd25, %rd22;
	st.global.f32 	[%rd28], %f18;
	add.s64 	%rd29, %rd26, %rd22;
	ld.global.f32 	%f19, [%rd29];
	add.s64 	%rd30, %rd27, %rd22;
	ld.global.f32 	%f20, [%rd30];
	add.f32 	%f21, %f19, %f20;
	add.s64 	%rd31, %rd28, %rd22;
	st.global.f32 	[%rd31], %f21;
	shl.b32 	%r33, %r4, 2;
	add.s32 	%r35, %r33, %r35;
	setp.lt.s32 	%p8, %r35, %r20;
	@%p8 bra 	$L__BB0_8;
$L__BB0_9:
	add.s32 	%r34, %r34, %r10;
	setp.lt.s32 	%p9, %r34, %r19;
	@%p9 bra 	$L__BB0_2;
$L__BB0_10:
	ret;

}


// ===== COMPILED SASS (sm_100) =====

	.target	sm_100

	.elftype	@"ET_EXEC"


//--------------------- .note.nv.tkinfo           --------------------------
	.section	.note.nv.tkinfo,"",@"SHT_NOTE"
	.sectionflags	@"SHF_NOTE_NV_TKINFO"
	.tkinfo
        /*0018*/ 	.word	0x00000002
        /*0030*/ 	.string	""
        /*0030*/ 	.string	"ptxas"
        /*0030*/ 	.string	"Cuda compilation tools, release 13.0, V13.0.88"
        /*0030*/ 	.string	"Build cuda_13.0.r13.0/compiler.36424714_0"
        /*0030*/ 	.string	"-arch sm_100 -m 64 "



//--------------------- .note.nv.cuinfo           --------------------------
	.section	.note.nv.cuinfo,"",@"SHT_NOTE"
	.sectionflags	@"SHF_NOTE_NV_CUINFO"
        /*0018*/ 	.short	0x0002
        /*001a*/ 	.short	0x0064
        /*001c*/ 	.short	0x0082
	.zero		2


//--------------------- .nv.info                  --------------------------
	.section	.nv.info,"",@"SHT_CUDA_INFO"
	.align	4


	//----- nvinfo : EIATTR_REGCOUNT
	.align		4
        /*0000*/ 	.byte	0x04, 0x2f
        /*0002*/ 	.short	(.L_1 - .L_0)
	.align		4
.L_0:
        /*0004*/ 	.word	index@(_Z15matrixAddKernelPKfS0_Pfii)
        /*0008*/ 	.word	0x00000020


	//----- nvinfo : EIATTR_FRAME_SIZE
	.align		4
.L_1:
        /*000c*/ 	.byte	0x04, 0x11
        /*000e*/ 	.short	(.L_3 - .L_2)
	.align		4
.L_2:
        /*0010*/ 	.word	index@(_Z15matrixAddKernelPKfS0_Pfii)
        /*0014*/ 	.word	0x00000000


	//----- nvinfo : EIATTR_MIN_STACK_SIZE
	.align		4
.L_3:
        /*0018*/ 	.byte	0x04, 0x12
        /*001a*/ 	.short	(.L_5 - .L_4)
	.align		4
.L_4:
        /*001c*/ 	.word	index@(_Z15matrixAddKernelPKfS0_Pfii)
        /*0020*/ 	.word	0x00000000
.L_5:


//--------------------- .nv.compat                --------------------------
	.section	.nv.compat,"",@"SHT_CUDA_COMPAT_INFO"
	.align	4
        /*0000*/ 	.byte	0x02, 0x09, 0x00, 0x00, 0x02, 0x02, 0x01, 0x00, 0x02, 0x05, 0x05, 0x00, 0x03, 0x07, 0x01, 0x01
        /*0010*/ 	.byte	0x02, 0x03, 0x00, 0x00, 0x02, 0x06, 0x01, 0x00, 0x04, 0x0b, 0x08, 0x00, 0x09, 0x00, 0x00, 0x00
        /*0020*/ 	.byte	0x00, 0x00, 0x00, 0x00


//--------------------- .nv.info._Z15matrixAddKernelPKfS0_Pfii --------------------------
	.section	.nv.info._Z15matrixAddKernelPKfS0_Pfii,"",@"SHT_CUDA_INFO"
	.sectionflags	@""
	.align	4


	//----- nvinfo : EIATTR_CUDA_API_VERSION
	.align		4
        /*0000*/ 	.byte	0x04, 0x37
        /*0002*/ 	.short	(.L_7 - .L_6)
.L_6:
        /*0004*/ 	.word	0x00000082


	//----- nvinfo : EIATTR_KPARAM_INFO
	.align		4
.L_7:
        /*0008*/ 	.byte	0x04, 0x17
        /*000a*/ 	.short	(.L_9 - .L_8)
.L_8:
        /*000c*/ 	.word	0x00000000
        /*0010*/ 	.short	0x0004
        /*0012*/ 	.short	0x001c
        /*0014*/ 	.byte	0x00, 0xf0, 0x11, 0x00


	//----- nvinfo : EIATTR_KPARAM_INFO
	.align		4
.L_9:
        /*0018*/ 	.byte	0x04, 0x17
        /*001a*/ 	.short	(.L_11 - .L_10)
.L_10:
        /*001c*/ 	.word	0x00000000
        /*0020*/ 	.short	0x0003
        /*0022*/ 	.short	0x0018
        /*0024*/ 	.byte	0x00, 0xf0, 0x11, 0x00


	//----- nvinfo : EIATTR_KPARAM_INFO
	.align		4
.L_11:
        /*0028*/ 	.byte	0x04, 0x17
        /*002a*/ 	.short	(.L_13 - .L_12)
.L_12:
        /*002c*/ 	.word	0x00000000
        /*0030*/ 	.short	0x0002
        /*0032*/ 	.short	0x0010
        /*0034*/ 	.byte	0x00, 0xf5, 0x21, 0x00


	//----- nvinfo : EIATTR_KPARAM_INFO
	.align		4
.L_13:
        /*0038*/ 	.byte	0x04, 0x17
        /*003a*/ 	.short	(.L_15 - .L_14)
.L_14:
        /*003c*/ 	.word	0x00000000
        /*0040*/ 	.short	0x0001
        /*0042*/ 	.short	0x0008
        /*0044*/ 	.byte	0x00, 0xf5, 0x21, 0x00


	//----- nvinfo : EIATTR_KPARAM_INFO
	.align		4
.L_15:
        /*0048*/ 	.byte	0x04, 0x17
        /*004a*/ 	.short	(.L_17 - .L_16)
.L_16:
        /*004c*/ 	.word	0x00000000
        /*0050*/ 	.short	0x0000
        /*0052*/ 	.short	0x0000
        /*0054*/ 	.byte	0x00, 0xf5, 0x21, 0x00


	//----- nvinfo : EIATTR_SPARSE_MMA_MASK
	.align		4
.L_17:
        /*0058*/ 	.byte	0x03, 0x50
        /*005a*/ 	.short	0x0000


	//----- nvinfo : EIATTR_MAXREG_COUNT
	.align		4
        /*005c*/ 	.byte	0x03, 0x1b
        /*005e*/ 	.short	0x00ff


	//----- nvinfo : EIATTR_MERCURY_ISA_VERSION
	.align		4
        /*0060*/ 	.byte	0x03, 0x5f
        /*0062*/ 	.short	0x0101


	//----- nvinfo : EIATTR_VRC_CTA_INIT_COUNT
	.align		4
        /*0064*/ 	.byte	0x02, 0x4a
	.zero		1
	.zero		1


	//----- nvinfo : EIATTR_EXIT_INSTR_OFFSETS
	.align		4
        /*0068*/ 	.byte	0x04, 0x1c
        /*006a*/ 	.short	(.L_19 - .L_18)


	//   ....[0]....
.L_18:
        /*006c*/ 	.word	0x000000d0


	//   ....[1]....
        /*0070*/ 	.word	0x00000800


	//----- nvinfo : EIATTR_CRS_STACK_SIZE
	.align		4
.L_19:
        /*0074*/ 	.byte	0x04, 0x1e
        /*0076*/ 	.short	(.L_21 - .L_20)
.L_20:
        /*0078*/ 	.word	0x00000000


	//----- nvinfo : EIATTR_CBANK_PARAM_SIZE
	.align		4
.L_21:
        /*007c*/ 	.byte	0x03, 0x19
        /*007e*/ 	.short	0x0020


	//----- nvinfo : EIATTR_PARAM_CBANK
	.align		4
        /*0080*/ 	.byte	0x04, 0x0a
        /*0082*/ 	.short	(.L_23 - .L_22)
	.align		4
.L_22:
        /*0084*/ 	.word	index@(.nv.constant0._Z15matrixAddKernelPKfS0_Pfii)
        /*0088*/ 	.short	0x0380
        /*008a*/ 	.short	0x0020


	//----- nvinfo : EIATTR_SW_WAR
	.align		4
.L_23:
        /*008c*/ 	.byte	0x04, 0x36
        /*008e*/ 	.short	(.L_25 - .L_24)
.L_24:
        /*0090*/ 	.word	0x00000008
.L_25:


//--------------------- .nv.callgraph             --------------------------
	.section	.nv.callgraph,"",@"SHT_CUDA_CALLGRAPH"
	.align	4
	.sectionentsize	8
	.align		4
        /*0000*/ 	.word	0x00000000
	.align		4
        /*0004*/ 	.word	0xffffffff
	.align		4
        /*0008*/ 	.word	0x00000000
	.align		4
        /*000c*/ 	.word	0xfffffffe
	.align		4
        /*0010*/ 	.word	0x00000000
	.align		4
        /*0014*/ 	.word	0xfffffffd
	.align		4
        /*0018*/ 	.word	0x00000000
	.align		4
        /*001c*/ 	.word	0xfffffffc


//--------------------- .text._Z15matrixAddKernelPKfS0_Pfii --------------------------
	.section	.text._Z15matrixAddKernelPKfS0_Pfii,"ax",@progbits
	.align	128
        .global         _Z15matrixAddKernelPKfS0_Pfii
        .type           _Z15matrixAddKernelPKfS0_Pfii,@function
        .size           _Z15matrixAddKernelPKfS0_Pfii,(.L_x_7 - _Z15matrixAddKernelPKfS0_Pfii)
        .other          _Z15matrixAddKernelPKfS0_Pfii,@"STO_CUDA_ENTRY STV_DEFAULT"
_Z15matrixAddKernelPKfS0_Pfii:
.text._Z15matrixAddKernelPKfS0_Pfii:
[----:B------:R-:W-:Y:S01]  /*0000*/  LDC R1, c[0x0][0x37c] ;  /* 0x0000df00ff017b82 */ /* 0x000fe20000000800 */
[----:B------:R-:W0:Y:S07]  /*0010*/  S2R R14, SR_TID.Y ;  /* 0x00000000000e7919 */ /* 0x000e2e0000002200 */
[----:B------:R-:W1:Y:S01]  /*0020*/  LDC R19, c[0x0][0x360] ;  /* 0x0000d800ff137b82 */ /* 0x000e620000000800 */
[----:B------:R-:W2:Y:S01]  /*0030*/  LDCU UR7, c[0x0][0x398] ;  /* 0x00007300ff0777ac */ /* 0x000ea20008000800 */
[----:B------:R-:W1:Y:S06]  /*0040*/  S2R R18, SR_TID.X ;  /* 0x0000000000127919 */ /* 0x000e6c0000002100 */
[----:B------:R-:W0:Y:S08]  /*0050*/  S2UR UR5, SR_CTAID.Y ;  /* 0x00000000000579c3 */ /* 0x000e300000002600 */
[----:B------:R-:W0:Y:S01]  /*0060*/  LDC R13, c[0x0][0x364] ;  /* 0x0000d900ff0d7b82 */ /* 0x000e220000000800 */
[----:B------:R-:W3:Y:S07]  /*0070*/  LDCU UR6, c[0x0][0x370] ;  /* 0x00006e00ff0677ac */ /* 0x000eee0008000800 */
[----:B------:R-:W1:Y:S01]  /*0080*/  S2UR UR4, SR_CTAID.X ;  /* 0x00000000000479c3 */ /* 0x000e620000002500 */
[----:B0-----:R-:W-:-:S05]  /*0090*/  IMAD R14, R13, UR5, R14 ;  /* 0x000000050d0e7c24 */ /* 0x001fca000f8e020e */
[----:B--2---:R-:W-:Y:S01]  /*00a0*/  ISETP.GE.AND P0, PT, R14, UR7, PT ;  /* 0x000000070e007c0c */ /* 0x004fe2000bf06270 */
[C---:B-1----:R-:W-:Y:S02]  /*00b0*/  IMAD R18, R19.reuse, UR4, R18 ;  /* 0x0000000413127c24 */ /* 0x042fe4000f8e0212 */
[----:B---3--:R-:W-:-:S10]  /*00c0*/  IMAD R19, R19, UR6, RZ ;  /* 0x0000000613137c24 */ /* 0x008fd4000f8e02ff */
[----:B------:R-:W-:Y:S05]  /*00d0*/  @P0 EXIT ;  /* 0x000000000000094d */ /* 0x000fea0003800000 */
[----:B------:R-:W0:Y:S01]  /*00e0*/  I2F.U32.RP R4, R19 ;  /* 0x0000001300047306 */ /* 0x000e220000209000 */
[----:B------:R-:W1:Y:S01]  /*00f0*/  LDCU UR4, c[0x0][0x39c] ;  /* 0x00007380ff0477ac */ /* 0x000e620008000800 */
[-C--:B------:R-:W-:Y:S02]  /*0100*/  IADD3 R17, PT, PT, R18, R19.reuse, RZ ;  /* 0x0000001312117210 */ /* 0x080fe40007ffe0ff */
[----:B------:R-:W-:Y:S01]  /*0110*/  IADD3 R5, PT, PT, RZ, -R19, RZ ;  /* 0x80000013ff057210 */ /* 0x000fe20007ffe0ff */
[----:B------:R-:W2:Y:S01]  /*0120*/  LDCU.64 UR6, c[0x0][0x358] ;  /* 0x00006b00ff0677ac */ /* 0x000ea20008000a00 */
[C---:B------:R-:W-:Y:S02]  /*0130*/  ISETP.NE.U32.AND P2, PT, R19.reuse, RZ, PT ;  /* 0x000000ff1300720c */ /* 0x040fe40003f45070 */
[----:B------:R-:W-:-:S04]  /*0140*/  IADD3 R16, PT, PT, R19, R17, RZ ;  /* 0x0000001113107210 */ /* 0x000fc80007ffe0ff */
[----:B------:R-:W-:Y:S01]  /*0150*/  IADD3 R12, PT, PT, R19, R16, RZ ;  /* 0x00000010130c7210 */ /* 0x000fe20007ffe0ff */
[----:B0-----:R-:W0:Y:S01]  /*0160*/  MUFU.RCP R4, R4 ;  /* 0x0000000400047308 */ /* 0x001e220000001000 */
[C---:B-1----:R-:W-:Y:S02]  /*0170*/  ISETP.GE.AND P0, PT, R17.reuse, UR4, PT ;  /* 0x0000000411007c0c */ /* 0x042fe4000bf06270 */
[----:B------:R-:W-:Y:S01]  /*0180*/  VIMNMX R0, PT, PT, R17, UR4, !PT ;  /* 0x0000000411007c48 */ /* 0x000fe2000ffe0100 */
[----:B------:R-:W1:Y:S01]  /*0190*/  LDCU UR4, c[0x0][0x374] ;  /* 0x00006e80ff0477ac */ /* 0x000e620008000800 */
[----:B------:R-:W-:-:S04]  /*01a0*/  SEL R15, RZ, 0x1, P0 ;  /* 0x00000001ff0f7807 */ /* 0x000fc80000000000 */
[----:B------:R-:W-:Y:S02]  /*01b0*/  IADD3 R0, PT, PT, R0, -R17, -R15 ;  /* 0x8000001100007210 */ /* 0x000fe40007ffe80f */
[----:B0-----:R-:W-:-:S04]  /*01c0*/  IADD3 R2, PT, PT, R4, 0xffffffe, RZ ;  /* 0x0ffffffe04027810 */ /* 0x001fc80007ffe0ff */
[----:B------:R0:W3:Y:S01]  /*01d0*/  F2I.FTZ.U32.TRUNC.NTZ R3, R2 ;  /* 0x0000000200037305 */ /* 0x0000e2000021f000 */
[----:B-1----:R-:W-:Y:S02]  /*01e0*/  IMAD R13, R13, UR4, RZ ;  /* 0x000000040d0d7c24 */ /* 0x002fe4000f8e02ff */
[----:B0-----:R-:W-:Y:S02]  /*01f0*/  HFMA2 R2, -RZ, RZ, 0, 0 ;  /* 0x00000000ff027431 */ /* 0x001fe400000001ff */
[----:B---3--:R-:W-:-:S04]  /*0200*/  IMAD R5, R5, R3, RZ ;  /* 0x0000000305057224 */ /* 0x008fc800078e02ff */
[----:B------:R-:W-:-:S06]  /*0210*/  IMAD.HI.U32 R3, R3, R5, R2 ;  /* 0x0000000503037227 */ /* 0x000fcc00078e0002 */
[----:B------:R-:W-:-:S05]  /*0220*/  IMAD.HI.U32 R2, R3, R0, RZ ;  /* 0x0000000003027227 */ /* 0x000fca00078e00ff */
[----:B------:R-:W-:-:S05]  /*0230*/  IADD3 R3, PT, PT, -R2, RZ, RZ ;  /* 0x000000ff02037210 */ /* 0x000fca0007ffe1ff */
[----:B------:R-:W-:-:S05]  /*0240*/  IMAD R0, R19, R3, R0 ;  /* 0x0000000313007224 */ /* 0x000fca00078e0200 */
[----:B------:R-:W-:-:S13]  /*0250*/  ISETP.GE.U32.AND P0, PT, R0, R19, PT ;  /* 0x000000130000720c */ /* 0x000fda0003f06070 */
[----:B------:R-:W-:Y:S02]  /*0260*/  @P0 IADD3 R0, PT, PT, -R19, R0, RZ ;  /* 0x0000000013000210 */ /* 0x000fe40007ffe1ff */
[----:B------:R-:W-:Y:S02]  /*0270*/  @P0 IADD3 R2, PT, PT, R2, 0x1, RZ ;  /* 0x0000000102020810 */ /* 0x000fe40007ffe0ff */
[----:B------:R-:W-:-:S13]  /*0280*/  ISETP.GE.U32.AND P1, PT, R0, R19, PT ;  /* 0x000000130000720c */ /* 0x000fda0003f26070 */
[----:B------:R-:W-:Y:S02]  /*0290*/  @P1 IADD3 R2, PT, PT, R2, 0x1, RZ ;  /* 0x0000000102021810 */ /* 0x000fe40007ffe0ff */
[----:B------:R-:W-:-:S04]  /*02a0*/  @!P2 LOP3.LUT R2, RZ, R19, RZ, 0x33, !PT ;  /* 0x00000013ff02a212 */ /* 0x000fc800078e33ff */
[----:B--2---:R-:W-:-:S07]  /*02b0*/  IADD3 R15, PT, PT, R15, R2, RZ ;  /* 0x000000020f0f7210 */ /* 0x004fce0007ffe0ff */
.L_x_5:
[----:B0-----:R-:W0:Y:S01]  /*02c0*/  LDC.64 R2, c[0x0][0x398] ;  /* 0x0000e600ff027b82 */ /* 0x001e220000000a00 */
[-C--:B------:R-:W-:Y:S01]  /*02d0*/  MOV R0, R14.reuse ;  /* 0x0000000e00007202 */ /* 0x080fe20000000f00 */
[----:B------:R-:W-:Y:S01]  /*02e0*/  BSSY.RECONVERGENT B0, `(.L_x_0) ;  /* 0x0000050000007945 */ /* 0x000fe20003800200 */
[----:B------:R-:W-:Y:S02]  /*02f0*/  IADD3 R14, PT, PT, R13, R14, RZ ;  /* 0x0000000e0d0e7210 */ /* 0x000fe40007ffe0ff */
[----:B0-----:R-:W-:Y:S02]  /*0300*/  ISETP.GE.AND P1, PT, R18, R3, PT ;  /* 0x000000031200720c */ /* 0x001fe40003f26270 */
[----:B------:R-:W-:-:S11]  /*0310*/  ISETP.GE.AND P0, PT, R14, R2, PT ;  /* 0x000000020e00720c */ /* 0x000fd60003f06270 */
[----:B-123--:R-:W-:Y:S05]  /*0320*/  @P1 BRA `(.L_x_1) ;  /* 0x00000004002c1947 */ /* 0x00efea0003800000 */
[----:B------:R-:W-:Y:S01]  /*0330*/  LOP3.LUT R10, R15, 0x3, RZ, 0xc0, !PT ;  /* 0x000000030f0a7812 */ /* 0x000fe200078ec0ff */
[----:B------:R-:W-:Y:S01]  /*0340*/  BSSY.RECONVERGENT B1, `(.L_x_2) ;  /* 0x0000024000017945 */ /* 0x000fe20003800200 */
[----:B------:R-:W-:Y:S02]  /*0350*/  MOV R2, R18 ;  /* 0x0000001200027202 */ /* 0x000fe40000000f00 */
[----:B------:R-:W-:-:S13]  /*0360*/  ISETP.NE.AND P1, PT, R10, 0x3, PT ;  /* 0x000000030a00780c */ /* 0x000fda0003f25270 */
[----:B------:R-:W-:Y:S05]  /*0370*/  @!P1 BRA `(.L_x_3) ;  /* 0x0000000000809947 */ /* 0x000fea0003800000 */
[----:B------:R-:W0:Y:S01]  /*0380*/  LDC.64 R4, c[0x0][0x380] ;  /* 0x0000e000ff047b82 */ /* 0x000e220000000a00 */
[----:B------:R-:W-:-:S07]  /*0390*/  IMAD R11, R0, R3, R18 ;  /* 0x00000003000b7224 */ /* 0x000fce00078e0212 */
[----:B------:R-:W1:Y:S08]  /*03a0*/  LDC.64 R8, c[0x0][0x388] ;  /* 0x0000e200ff087b82 */ /* 0x000e700000000a00 */
[----:B------:R-:W2:Y:S01]  /*03b0*/  LDC.64 R6, c[0x0][0x390] ;  /* 0x0000e400ff067b82 */ /* 0x000ea20000000a00 */
[----:B0-----:R-:W-:-:S05]  /*03c0*/  IMAD.WIDE R4, R11, 0x4, R4 ;  /* 0x000000040b047825 */ /* 0x001fca00078e0204 */
[----:B------:R-:W3:Y:S01]  /*03d0*/  LDG.E R2, desc[UR6][R4.64] ;  /* 0x0000000604027981 */ /* 0x000ee2000c1e1900 */
[----:B-1----:R-:W-:-:S05]  /*03e0*/  IMAD.WIDE R8, R11, 0x4, R8 ;  /* 0x000000040b087825 */ /* 0x002fca00078e0208 */
[----:B------:R-:W3:Y:S01]  /*03f0*/  LDG.E R21, desc[UR6][R8.64] ;  /* 0x0000000608157981 */ /* 0x000ee2000c1e1900 */
[----:B--2---:R-:W-:Y:S01]  /*0400*/  IMAD.WIDE R6, R11, 0x4, R6 ;  /* 0x000000040b067825 */ /* 0x004fe200078e0206 */
[----:B------:R-:W-:-:S03]  /*0410*/  ISETP.NE.AND P1, PT, R10, RZ, PT ;  /* 0x000000ff0a00720c */ /* 0x000fc60003f25270 */
[----:B---3--:R-:W-:-:S05]  /*0420*/  FADD R21, R2, R21 ;  /* 0x0000001502157221 */ /* 0x008fca0000000000 */
[----:B------:R0:W-:Y:S01]  /*0430*/  STG.E desc[UR6][R6.64], R21 ;  /* 0x0000001506007986 */ /* 0x0001e2000c101906 */
[----:B------:R-:W-:-:S04]  /*0440*/  MOV R2, R17 ;  /* 0x0000001100027202 */ /* 0x000fc80000000f00 */
[----:B------:R-:W-:Y:S05]  /*0450*/  @!P1 BRA `(.L_x_3) ;  /* 0x0000000000489947 */ /* 0x000fea0003800000 */
[----:B------:R-:W-:-:S04]  /*0460*/  IMAD.WIDE R4, R19, 0x4, R4 ;  /* 0x0000000413047825 */ /* 0x000fc800078e0204 */
[C---:B------:R-:W-:Y:S01]  /*0470*/  IMAD.WIDE R8, R19.reuse, 0x4, R8 ;  /* 0x0000000413087825 */ /* 0x040fe200078e0208 */
[----:B------:R-:W2:Y:S04]  /*0480*/  LDG.E R2, desc[UR6][R4.64] ;  /* 0x0000000604027981 */ /* 0x000ea8000c1e1900 */
[----:B------:R-:W2:Y:S01]  /*0490*/  LDG.E R11, desc[UR6][R8.64] ;  /* 0x00000006080b7981 */ /* 0x000ea2000c1e1900 */
[----:B0-----:R-:W-:Y:S01]  /*04a0*/  IMAD.WIDE R6, R19, 0x4, R6 ;  /* 0x0000000413067825 */ /* 0x001fe200078e0206 */
[----:B------:R-:W-:-:S03]  /*04b0*/  ISETP.NE.AND P1, PT, R10, 0x1, PT ;  /* 0x000000010a00780c */ /* 0x000fc60003f25270 */
[----:B--2---:R-:W-:Y:S01]  /*04c0*/  FADD R11, R2, R11 ;  /* 0x0000000b020b7221 */ /* 0x004fe20000000000 */
[----:B------:R-:W-:-:S04]  /*04d0*/  MOV R2, R16 ;  /* 0x0000001000027202 */ /* 0x000fc80000000f00 */
[----:B------:R1:W-:Y:S05]  /*04e0*/  STG.E desc[UR6][R6.64], R11 ;  /* 0x0000000b06007986 */ /* 0x0003ea000c101906 */
[----:B------:R-:W-:Y:S05]  /*04f0*/  @!P1 BRA `(.L_x_3) ;  /* 0x0000000000209947 */ /* 0x000fea0003800000 */
[----:B------:R-:W-:-:S04]  /*0500*/  IMAD.WIDE R4, R19, 0x4, R4 ;  /* 0x0000000413047825 */ /* 0x000fc800078e0204 */
[C---:B------:R-:W-:Y:S02]  /*0510*/  IMAD.WIDE R8, R19.reuse, 0x4, R8 ;  /* 0x0000000413087825 */ /* 0x040fe400078e0208 */
[----:B------:R-:W2:Y:S04]  /*0520*/  LDG.E R4, desc[UR6][R4.64] ;  /* 0x0000000604047981 */ /* 0x000ea8000c1e1900 */
[----:B------:R-:W2:Y:S01]  /*0530*/  LDG.E R9, desc[UR6][R8.64] ;  /* 0x0000000608097981 */ /* 0x000ea2000c1e1900 */
[----:B-1----:R-:W-:Y:S01]  /*0540*/  IMAD.WIDE R6, R19, 0x4, R6 ;  /* 0x0000000413067825 */ /* 0x002fe200078e0206 */
[----:B------:R-:W-:-:S03]  /*0550*/  MOV R2, R12 ;  /* 0x0000000c00027202 */ /* 0x000fc60000000f00 */
[----:B--2---:R-:W-:-:S05]  /*0560*/  FADD R11, R4, R9 ;  /* 0x00000009040b7221 */ /* 0x004fca0000000000 */
[----:B------:R2:W-:Y:S02]  /*0570*/  STG.E desc[UR6][R6.64], R11 ;  /* 0x0000000b06007986 */ /* 0x0005e4000c101906 */
.L_x_3:
[----:B------:R-:W-:Y:S05]  /*0580*/  BSYNC.RECONVERGENT B1 ;  /* 0x0000000000017941 */ /* 0x000fea0003800200 */
.L_x_2:
[----:B------:R-:W-:-:S13]  /*0590*/  ISETP.GE.U32.AND P1, PT, R15, 0x3, PT ;  /* 0x000000030f00780c */ /* 0x000fda0003f26070 */
[----:B------:R-:W-:Y:S05]  /*05a0*/  @!P1 BRA `(.L_x_1) ;  /* 0x00000000008c9947 */ /* 0x000fea0003800000 */
.L_x_4:
[----:B---3--:R-:W3:Y:S01]  /*05b0*/  LDC.64 R22, c[0x0][0x380] ;  /* 0x0000e000ff167b82 */ /* 0x008ee20000000a00 */
[----:B------:R-:W-:-:S07]  /*05c0*/  IMAD R5, R0, R3, R2 ;  /* 0x0000000300057224 */ /* 0x000fce00078e0202 */
[----:B-12---:R-:W1:Y:S08]  /*05d0*/  LDC.64 R10, c[0x0][0x388] ;  /* 0x0000e200ff0a7b82 */ /* 0x006e700000000a00 */
[----:B0-----:R-:W0:Y:S01]  /*05e0*/  LDC.64 R20, c[0x0][0x390] ;  /* 0x0000e400ff147b82 */ /* 0x001e220000000a00 */
[----:B---3--:R-:W-:-:S05]  /*05f0*/  IMAD.WIDE R22, R5, 0x4, R22 ;  /* 0x0000000405167825 */ /* 0x008fca00078e0216 */
[----:B------:R-:W2:Y:S01]  /*0600*/  LDG.E R4, desc[UR6][R22.64] ;  /* 0x0000000616047981 */ /* 0x000ea2000c1e1900 */
[----:B-1----:R-:W-:-:S05]  /*0610*/  IMAD.WIDE R10, R5, 0x4, R10 ;  /* 0x00000004050a7825 */ /* 0x002fca00078e020a */
[----:B------:R-:W2:Y:S01]  /*0620*/  LDG.E R7, desc[UR6][R10.64] ;  /* 0x000000060a077981 */ /* 0x000ea2000c1e1900 */
[----:B------:R-:W-:-:S04]  /*0630*/  IMAD.WIDE R8, R19, 0x4, R22 ;  /* 0x0000000413087825 */ /* 0x000fc800078e0216 */
[----:B0-----:R-:W-:-:S04]  /*0640*/  IMAD.WIDE R20, R5, 0x4, R20 ;  /* 0x0000000405147825 */ /* 0x001fc800078e0214 */
[----:B--2---:R-:W-:Y:S01]  /*0650*/  FADD R27, R4, R7 ;  /* 0x00000007041b7221 */ /* 0x004fe20000000000 */
[----:B------:R-:W-:-:S04]  /*0660*/  IMAD.WIDE R4, R19, 0x4, R10 ;  /* 0x0000000413047825 */ /* 0x000fc800078e020a */
[----:B------:R0:W-:Y:S04]  /*0670*/  STG.E desc[UR6][R20.64], R27 ;  /* 0x0000001b14007986 */ /* 0x0001e8000c101906 */
[----:B------:R-:W2:Y:S04]  /*0680*/  LDG.E R24, desc[UR6][R8.64] ;  /* 0x0000000608187981 */ /* 0x000ea8000c1e1900 */
[----:B------:R-:W2:Y:S01]  /*0690*/  LDG.E R25, desc[UR6][R4.64] ;  /* 0x0000000604197981 */ /* 0x000ea2000c1e1900 */
[----:B------:R-:W-:-:S04]  /*06a0*/  IMAD.WIDE R6, R19, 0x4, R20 ;  /* 0x0000000413067825 */ /* 0x000fc800078e0214 */
[----:B------:R-:W-:-:S04]  /*06b0*/  IMAD.WIDE R10, R19, 0x4, R8 ;  /* 0x00000004130a7825 */ /* 0x000fc800078e0208 */
[----:B------:R-:W-:-:S04]  /*06c0*/  IMAD.WIDE R22, R19, 0x4, R4 ;  /* 0x0000000413167825 */ /* 0x000fc800078e0204 */
[----:B--2---:R-:W-:-:S05]  /*06d0*/  FADD R29, R24, R25 ;  /* 0x00000019181d7221 */ /* 0x004fca0000000000 */
[----:B------:R1:W-:Y:S04]  /*06e0*/  STG.E desc[UR6][R6.64], R29 ;  /* 0x0000001d06007986 */ /* 0x0003e8000c101906 */
[----:B------:R-:W0:Y:S04]  /*06f0*/  LDG.E R26, desc[UR6][R10.64] ;  /* 0x000000060a1a7981 */ /* 0x000e28000c1e1900 */
[----:B------:R-:W0:Y:S01]  /*0700*/  LDG.E R28, desc[UR6][R22.64] ;  /* 0x00000006161c7981 */ /* 0x000e22000c1e1900 */
[----:B------:R-:W-:-:S04]  /*0710*/  IMAD.WIDE R24, R19, 0x4, R6 ;  /* 0x0000000413187825 */ /* 0x000fc800078e0206 */
[----:B------:R-:W-:-:S04]  /*0720*/  IMAD.WIDE R8, R19, 0x4, R10 ;  /* 0x0000000413087825 */ /* 0x000fc800078e020a */
[----:B------:R-:W-:-:S04]  /*0730*/  IMAD.WIDE R4, R19, 0x4, R22 ;  /* 0x0000000413047825 */ /* 0x000fc800078e0216 */
[----:B0-----:R-:W-:-:S05]  /*0740*/  FADD R27, R26, R28 ;  /* 0x0000001c1a1b7221 */ /* 0x001fca0000000000 */
[----:B------:R3:W-:Y:S04]  /*0750*/  STG.E desc[UR6][R24.64], R27 ;  /* 0x0000001b18007986 */ /* 0x0007e8000c101906 */
[----:B------:R-:W1:Y:S04]  /*0760*/  LDG.E R8, desc[UR6][R8.64] ;  /* 0x0000000608087981 */ /* 0x000e68000c1e1900 */
[----:B------:R-:W1:Y:S01]  /*0770*/  LDG.E R5, desc[UR6][R4.64] ;  /* 0x0000000604057981 */ /* 0x000e62000c1e1900 */
[C---:B------:R-:W-:Y:S01]  /*0780*/  IMAD.WIDE R20, R19.reuse, 0x4, R24 ;  /* 0x0000000413147825 */ /* 0x040fe200078e0218 */
[----:B------:R-:W-:-:S04]  /*0790*/  LEA R2, R19, R2, 0x2 ;  /* 0x0000000213027211 */ /* 0x000fc800078e10ff */
[----:B------:R-:W-:Y:S01]  /*07a0*/  ISETP.GE.AND P1, PT, R2, R3, PT ;  /* 0x000000030200720c */ /* 0x000fe20003f26270 */
[----:B-1----:R-:W-:-:S05]  /*07b0*/  FADD R7, R8, R5 ;  /* 0x0000000508077221 */ /* 0x002fca0000000000 */
[----:B------:R3:W-:Y:S07]  /*07c0*/  STG.E desc[UR6][R20.64], R7 ;  /* 0x0000000714007986 */ /* 0x0007ee000c101906 */
[----:B------:R-:W-:Y:S05]  /*07d0*/  @!P1 BRA `(.L_x_4) ;  /* 0xfffffffc00749947 */ /* 0x000fea000383ffff */
.L_x_1:
[----:B------:R-:W-:Y:S05]  /*07e0*/  BSYNC.RECONVERGENT B0 ;  /* 0x0000000000007941 */ /* 0x000fea0003800200 */
.L_x_0:
[----:B------:R-:W-:Y:S05]  /*07f0*/  @!P0 BRA `(.L_x_5) ;  /* 0xfffffff800b08947 */ /* 0x000fea000383ffff */
[----:B------:R-:W-:Y:S05]  /*0800*/  EXIT ;  /* 0x000000000000794d */ /* 0x000fea0003800000 */
.L_x_6:
[----:B------:R-:W-:-:S00]  /*0810*/  BRA `(.L_x_6) ;  /* 0xfffffffc00fc7947 */ /* 0x000fc0000383ffff */
[----:B------:R-:W-:-:S00]  /*0820*/  NOP ;  /* 0x0000000000007918 */ /* 0x000fc00000000000 */
        /* <DEDUP_REMOVED lines=13> */
.L_x_7:


//--------------------- .nv.shared.reserved.0     --------------------------
	.section	.nv.shared.reserved.0,"aw",@nobits
	.weak		__nv_reservedSMEM_offset_0_alias
	.size		__nv_reservedSMEM_offset_0_alias, 0, 64
	.other		__nv_reservedSMEM_offset_0_alias,@"STO_CUDA_RESERVED_SHARED STV_DEFAULT"
__nv_reservedSMEM_offset_0_alias:
	.zero		0
	.zero		64


//--------------------- .nv.constant0._Z15matrixAddKernelPKfS0_Pfii --------------------------
	.section	.nv.constant0._Z15matrixAddKernelPKfS0_Pfii,"a",@progbits
	.sectionflags	@""
	.align	4
.nv.constant0._Z15matrixAddKernelPKfS0_Pfii:
	.zero		928


//--------------------- SYMBOLS --------------------------

	.type		.nv.reservedSmem.offset0,@object
	.size		.nv.reservedSmem.offset0,0x4
